//
// Generated by NVIDIA NVVM Compiler
//
// Compiler Build ID: CL-36424714
// Cuda compilation tools, release 13.0, V13.0.88
// Based on NVVM 20.0.0
//

.version 9.0
.target sm_100
.address_size 64

	// .globl	_Z11hist_kernelPiiPKim
.extern .func  (.param .b32 func_retval0) vprintf
(
	.param .b64 vprintf_param_0,
	.param .b64 vprintf_param_1
)
;
.extern .shared .align 16 .b8 shared_bins[];
.global .align 1 .b8 $str[21] = {98, 105, 110, 32, 37, 100, 32, 111, 117, 116, 32, 111, 102, 32, 114, 97, 110, 103, 101, 10};

.visible .entry _Z11hist_kernelPiiPKim(
	.param .u64 .ptr .align 1 _Z11hist_kernelPiiPKim_param_0,
	.param .u32 _Z11hist_kernelPiiPKim_param_1,
	.param .u64 .ptr .align 1 _Z11hist_kernelPiiPKim_param_2,
	.param .u64 _Z11hist_kernelPiiPKim_param_3
)
{
	.local .align 8 .b8 	__local_depot0[8];
	.reg .b64 	%SP;
	.reg .b64 	%SPL;
	.reg .pred 	%p<10>;
	.reg .b32 	%r<33>;
	.reg .b64 	%rd<19>;

	mov.u64 	%SPL, __local_depot0;
	cvta.local.u64 	%SP, %SPL;
	ld.param.u64 	%rd7, [_Z11hist_kernelPiiPKim_param_0];
	ld.param.u32 	%r12, [_Z11hist_kernelPiiPKim_param_1];
	ld.param.u64 	%rd8, [_Z11hist_kernelPiiPKim_param_2];
	ld.param.u64 	%rd9, [_Z11hist_kernelPiiPKim_param_3];
	mov.u32 	%r13, %ctaid.x;
	mov.u32 	%r1, %ntid.x;
	mov.u32 	%r32, %tid.x;
	mad.lo.s32 	%r31, %r13, %r1, %r32;
	setp.ge.s32 	%p1, %r32, %r12;
	@%p1 bra 	$L__BB0_3;
	mov.u32 	%r15, shared_bins;
	mov.u32 	%r30, %r32;
$L__BB0_2:
	shl.b32 	%r14, %r30, 2;
	add.s32 	%r16, %r15, %r14;
	mov.b32 	%r17, 0;
	st.shared.u32 	[%r16], %r17;
	add.s32 	%r30, %r30, %r1;
	setp.lt.s32 	%p2, %r30, %r12;
	@%p2 bra 	$L__BB0_2;
$L__BB0_3:
	bar.sync 	0;
	cvt.s64.s32 	%rd18, %r31;
	setp.le.u64 	%p3, %rd9, %rd18;
	@%p3 bra 	$L__BB0_8;
	mov.u32 	%r18, %nctaid.x;
	mul.lo.s32 	%r6, %r1, %r18;
	add.u64 	%rd10, %SP, 0;
	add.u64 	%rd2, %SPL, 0;
	cvta.to.global.u64 	%rd3, %rd8;
	mov.u64 	%rd13, $str;
$L__BB0_5:
	shl.b64 	%rd11, %rd18, 2;
	add.s64 	%rd12, %rd3, %rd11;
	ld.global.nc.u32 	%r8, [%rd12];
	setp.gt.s32 	%p4, %r8, -1;
	setp.lt.s32 	%p5, %r8, %r12;
	and.pred  	%p6, %p4, %p5;
	@%p6 bra 	$L__BB0_7;
	st.local.u32 	[%rd2], %r8;
	cvta.global.u64 	%rd14, %rd13;
	{ // callseq 0, 0
	.param .b64 param0;
	st.param.b64 	[param0], %rd14;
	.param .b64 param1;
	st.param.b64 	[param1], %rd10;
	.param .b32 retval0;
	call.uni (retval0), 
	vprintf, 
	(
	param0, 
	param1
	);
	ld.param.b32 	%r19, [retval0];
	} // callseq 0
$L__BB0_7:
	shl.b32 	%r21, %r8, 2;
	mov.u32 	%r22, shared_bins;
	add.s32 	%r23, %r22, %r21;
	atom.shared.add.u32 	%r24, [%r23], 1;
	add.s32 	%r31, %r31, %r6;
	cvt.s64.s32 	%rd18, %r31;
	setp.gt.u64 	%p7, %rd9, %rd18;
	@%p7 bra 	$L__BB0_5;
$L__BB0_8:
	setp.ge.s32 	%p8, %r32, %r12;
	bar.sync 	0;
	@%p8 bra 	$L__BB0_11;
	cvta.to.global.u64 	%rd6, %rd7;
	mov.u32 	%r26, shared_bins;
$L__BB0_10:
	mul.wide.s32 	%rd16, %r32, 4;
	add.s64 	%rd17, %rd6, %rd16;
	shl.b32 	%r25, %r32, 2;
	add.s32 	%r27, %r26, %r25;
	ld.shared.u32 	%r28, [%r27];
	atom.global.add.u32 	%r29, [%rd17], %r28;
	add.s32 	%r32, %r32, %r1;
	setp.lt.s32 	%p9, %r32, %r12;
	@%p9 bra 	$L__BB0_10;
$L__BB0_11:
	ret;

}


// ===== COMPILED SASS (sm_100) =====

	.target	sm_100

	.elftype	@"ET_EXEC"


//--------------------- .note.nv.tkinfo           --------------------------
	.section	.note.nv.tkinfo,"",@"SHT_NOTE"
	.sectionflags	@"SHF_NOTE_NV_TKINFO"
	.tkinfo
        /*0018*/ 	.word	0x00000002
        /*0030*/ 	.string	""
        /*0030*/ 	.string	"ptxas"
        /*0030*/ 	.string	"Cuda compilation tools, release 13.0, V13.0.88"
        /*0030*/ 	.string	"Build cuda_13.0.r13.0/compiler.36424714_0"
        /*0030*/ 	.string	"-arch sm_100 -m 64 "



//--------------------- .note.nv.cuinfo           --------------------------
	.section	.note.nv.cuinfo,"",@"SHT_NOTE"
	.sectionflags	@"SHF_NOTE_NV_CUINFO"
        /*0018*/ 	.short	0x0002
        /*001a*/ 	.short	0x0064
        /*001c*/ 	.short	0x0082
	.zero		2


//--------------------- .nv.info                  --------------------------
	.section	.nv.info,"",@"SHT_CUDA_INFO"
	.align	4


	//----- nvinfo : EIATTR_REGCOUNT
	.align		4
        /*0000*/ 	.byte	0x04, 0x2f
        /*0002*/ 	.short	(.L_2 - .L_1)
	.align		4
.L_1:
        /*0004*/ 	.word	index@(_Z11hist_kernelPiiPKim)
        /*0008*/ 	.word	0x0000001b


	//----- nvinfo : EIATTR_FRAME_SIZE
	.align		4
.L_2:
        /*000c*/ 	.byte	0x04, 0x11
        /*000e*/ 	.short	(.L_4 - .L_3)
	.align		4
.L_3:
        /*0010*/ 	.word	index@(_Z11hist_kernelPiiPKim)
        /*0014*/ 	.word	0x00000008


	//----- nvinfo : EIATTR_MIN_STACK_SIZE
	.align		4
.L_4:
        /*0018*/ 	.byte	0x04, 0x12
        /*001a*/ 	.short	(.L_6 - .L_5)
	.align		4
.L_5:
        /*001c*/ 	.word	index@(_Z11hist_kernelPiiPKim)
        /*0020*/ 	.word	0x00000008
.L_6:


//--------------------- .nv.compat                --------------------------
	.section	.nv.compat,"",@"SHT_CUDA_COMPAT_INFO"
	.align	4
        /*0000*/ 	.byte	0x02, 0x09, 0x00, 0x00, 0x02, 0x02, 0x01, 0x00, 0x02, 0x05, 0x05, 0x00, 0x03, 0x07, 0x01, 0x01
        /*0010*/ 	.byte	0x02, 0x03, 0x00, 0x00, 0x02, 0x06, 0x01, 0x00, 0x04, 0x0b, 0x08, 0x00, 0x09, 0x00, 0x00, 0x00
        /*0020*/ 	.byte	0x00, 0x00, 0x00, 0x00


//--------------------- .nv.info._Z11hist_kernelPiiPKim --------------------------
	.section	.nv.info._Z11hist_kernelPiiPKim,"",@"SHT_CUDA_INFO"
	.sectionflags	@""
	.align	4


	//----- nvinfo : EIATTR_CUDA_API_VERSION
	.align		4
        /*0000*/ 	.byte	0x04, 0x37
        /*0002*/ 	.short	(.L_8 - .L_7)
.L_7:
        /*0004*/ 	.word	0x00000082


	//----- nvinfo : EIATTR_KPARAM_INFO
	.align		4
.L_8:
        /*0008*/ 	.byte	0x04, 0x17
        /*000a*/ 	.short	(.L_10 - .L_9)
.L_9:
        /*000c*/ 	.word	0x00000000
        /*0010*/ 	.short	0x0003
        /*0012*/ 	.short	0x0018
        /*0014*/ 	.byte	0x00, 0xf0, 0x21, 0x00


	//----- nvinfo : EIATTR_KPARAM_INFO
	.align		4
.L_10:
        /*0018*/ 	.byte	0x04, 0x17
        /*001a*/ 	.short	(.L_12 - .L_11)
.L_11:
        /*001c*/ 	.word	0x00000000
        /*0020*/ 	.short	0x0002
        /*0022*/ 	.short	0x0010
        /*0024*/ 	.byte	0x00, 0xf5, 0x21, 0x00


	//----- nvinfo : EIATTR_KPARAM_INFO
	.align		4
.L_12:
        /*0028*/ 	.byte	0x04, 0x17
        /*002a*/ 	.short	(.L_14 - .L_13)
.L_13:
        /*002c*/ 	.word	0x00000000
        /*0030*/ 	.short	0x0001
        /*0032*/ 	.short	0x0008
        /*0034*/ 	.byte	0x00, 0xf0, 0x11, 0x00


	//----- nvinfo : EIATTR_KPARAM_INFO
	.align		4
.L_14:
        /*0038*/ 	.byte	0x04, 0x17
        /*003a*/ 	.short	(.L_16 - .L_15)
.L_15:
        /*003c*/ 	.word	0x00000000
        /*0040*/ 	.short	0x0000
        /*0042*/ 	.short	0x0000
        /*0044*/ 	.byte	0x00, 0xf5, 0x21, 0x00


	//----- nvinfo : EIATTR_SPARSE_MMA_MASK
	.align		4
.L_16:
        /*0048*/ 	.byte	0x03, 0x50
        /*004a*/ 	.short	0x0000


	//----- nvinfo : EIATTR_MAXREG_COUNT
	.align		4
        /*004c*/ 	.byte	0x03, 0x1b
        /*004e*/ 	.short	0x00ff


	//----- nvinfo : EIATTR_NUM_BARRIERS
	.align		4
        /*0050*/ 	.byte	0x02, 0x4c
        /*0052*/ 	.byte	0x01
	.zero		1


	//----- nvinfo : EIATTR_EXTERNS
	.align		4
        /*0054*/ 	.byte	0x04, 0x0f
        /*0056*/ 	.short	(.L_18 - .L_17)


	//   ....[0]....
	.align		4
.L_17:
        /*0058*/ 	.word	index@(vprintf)


	//----- nvinfo : EIATTR_MERCURY_ISA_VERSION
	.align		4
.L_18:
        /*005c*/ 	.byte	0x03, 0x5f
        /*005e*/ 	.short	0x0101


	//----- nvinfo : EIATTR_VRC_CTA_INIT_COUNT
	.align		4
        /*0060*/ 	.byte	0x02, 0x4a
	.zero		1
	.zero		1


	//----- nvinfo : EIATTR_SYSCALL_OFFSETS
	.align		4
        /*0064*/ 	.byte	0x04, 0x46
        /*0066*/ 	.short	(.L_20 - .L_19)


	//   ....[0]....
.L_19:
        /*0068*/ 	.word	0x00000350


	//----- nvinfo : EIATTR_EXIT_INSTR_OFFSETS
	.align		4
.L_20:
        /*006c*/ 	.byte	0x04, 0x1c
        /*006e*/ 	.short	(.L_22 - .L_21)


	//   ....[0]....
.L_21:
        /*0070*/ 	.word	0x00000450


	//   ....[1]....
        /*0074*/ 	.word	0x00000510


	//----- nvinfo : EIATTR_CRS_STACK_SIZE
	.align		4
.L_22:
        /*0078*/ 	.byte	0x04, 0x1e
        /*007a*/ 	.short	(.L_24 - .L_23)
.L_23:
        /*007c*/ 	.word	0x00000000


	//----- nvinfo : EIATTR_CBANK_PARAM_SIZE
	.align		4
.L_24:
        /*0080*/ 	.byte	0x03, 0x19
        /*0082*/ 	.short	0x0020


	//----- nvinfo : EIATTR_PARAM_CBANK
	.align		4
        /*0084*/ 	.byte	0x04, 0x0a
        /*0086*/ 	.short	(.L_26 - .L_25)
	.align		4
.L_25:
        /*0088*/ 	.word	index@(.nv.constant0._Z11hist_kernelPiiPKim)
        /*008c*/ 	.short	0x0380
        /*008e*/ 	.short	0x0020


	//----- nvinfo : EIATTR_SW_WAR
	.align		4
.L_26:
        /*0090*/ 	.byte	0x04, 0x36
        /*0092*/ 	.short	(.L_28 - .L_27)
.L_27:
        /*0094*/ 	.word	0x00000008
.L_28:


//--------------------- .nv.callgraph             --------------------------
	.section	.nv.callgraph,"",@"SHT_CUDA_CALLGRAPH"
	.align	4
	.sectionentsize	8
	.align		4
        /*0000*/ 	.word	0x00000000
	.align		4
        /*0004*/ 	.word	0xffffffff
	.align		4
        /*0008*/ 	.word	index@(_Z11hist_kernelPiiPKim)
	.align		4
        /*000c*/ 	.word	index@(vprintf)
	.align		4
        /*0010*/ 	.word	0x00000000
	.align		4
        /*0014*/ 	.word	0xfffffffe
	.align		4
        /*0018*/ 	.word	0x00000000
	.align		4
        /*001c*/ 	.word	0xfffffffd
	.align		4
        /*0020*/ 	.word	0x00000000
	.align		4
        /*0024*/ 	.word	0xfffffffc


//--------------------- .nv.constant4             --------------------------
	.section	.nv.constant4,"a",@progbits
	.align	8
	.align		8
.nv.constant4:
        /*0000*/ 	.dword	vprintf
	.align		8
        /*0008*/ 	.dword	$str


//--------------------- .text._Z11hist_kernelPiiPKim --------------------------
	.section	.text._Z11hist_kernelPiiPKim,"ax",@progbits
	.align	128
        .global         _Z11hist_kernelPiiPKim
        .type           _Z11hist_kernelPiiPKim,@function
        .size           _Z11hist_kernelPiiPKim,(.L_x_9 - _Z11hist_kernelPiiPKim)
        .other          _Z11hist_kernelPiiPKim,@"STO_CUDA_ENTRY STV_DEFAULT"
_Z11hist_kernelPiiPKim:
.text._Z11hist_kernelPiiPKim:
[----:B------:R-:W0:Y:S01]  /*0000*/  LDC R1, c[0x0][0x37c] ;  /* 0x0000df00ff017b82 */ /* 0x000e220000000800 */
[----:B------:R-:W1:Y:S01]  /*0010*/  S2R R22, SR_TID.X ;  /* 0x0000000000167919 */ /* 0x000e620000002100 */
[----:B------:R-:W1:Y:S06]  /*0020*/  LDCU UR7, c[0x0][0x388] ;  /* 0x00007100ff0777ac */ /* 0x000e6c0008000800 */
[----:B------:R-:W2:Y:S01]  /*0030*/  S2UR UR6, SR_CTAID.X ;  /* 0x00000000000679c3 */ /* 0x000ea20000002500 */
[----:B0-----:R-:W-:Y:S01]  /*0040*/  VIADD R1, R1, 0xfffffff8 ;  /* 0xfffffff801017836 */ /* 0x001fe20000000000 */
[----:B------:R-:W-:Y:S01]  /*0050*/  BSSY.RECONVERGENT B0, `(.L_x_0) ;  /* 0x0000012000007945 */ /* 0x000fe20003800200 */
[----:B------:R-:W0:Y:S01]  /*0060*/  LDCU UR5, c[0x0][0x2fc] ;  /* 0x00005f80ff0577ac */ /* 0x000e220008000800 */
[----:B------:R-:W3:Y:S04]  /*0070*/  LDCU UR4, c[0x0][0x2f8] ;  /* 0x00005f00ff0477ac */ /* 0x000ee80008000800 */
[----:B------:R-:W2:Y:S01]  /*0080*/  LDC R19, c[0x0][0x360] ;  /* 0x0000d800ff137b82 */ /* 0x000ea20000000800 */
[----:B---3--:R-:W-:-:S02]  /*0090*/  IADD3 R16, P1, PT, R1, UR4, RZ ;  /* 0x0000000401107c10 */ /* 0x008fc4000ff3e0ff */
[----:B-1----:R-:W-:-:S03]  /*00a0*/  ISETP.GE.AND P0, PT, R22, UR7, PT ;  /* 0x0000000716007c0c */ /* 0x002fc6000bf06270 */
[----:B0-----:R-:W-:Y:S02]  /*00b0*/  IMAD.X R17, RZ, RZ, UR5, P1 ;  /* 0x00000005ff117e24 */ /* 0x001fe400088e06ff */
[----:B--2---:R-:W-:-:S08]  /*00c0*/  IMAD R23, R19, UR6, R22 ;  /* 0x0000000613177c24 */ /* 0x004fd0000f8e0216 */
[----:B------:R-:W-:Y:S05]  /*00d0*/  @P0 BRA `(.L_x_1) ;  /* 0x0000000000240947 */ /* 0x000fea0003800000 */
[----:B------:R-:W0:Y:S01]  /*00e0*/  S2R R3, SR_CgaCtaId ;  /* 0x0000000000037919 */ /* 0x000e220000008800 */
[----:B------:R-:W-:Y:S01]  /*00f0*/  MOV R0, 0x400 ;  /* 0x0000040000007802 */ /* 0x000fe20000000f00 */
[----:B------:R-:W-:-:S03]  /*0100*/  IMAD.MOV.U32 R2, RZ, RZ, R22 ;  /* 0x000000ffff027224 */ /* 0x000fc600078e0016 */
[----:B0-----:R-:W-:-:S07]  /*0110*/  LEA R0, R3, R0, 0x18 ;  /* 0x0000000003007211 */ /* 0x001fce00078ec0ff */
.L_x_2:
[----:B------:R-:W-:Y:S02]  /*0120*/  IMAD R3, R2, 0x4, R0 ;  /* 0x0000000402037824 */ /* 0x000fe400078e0200 */
[----:B------:R-:W-:-:S03]  /*0130*/  IMAD.IADD R2, R19, 0x1, R2 ;  /* 0x0000000113027824 */ /* 0x000fc600078e0202 */
[----:B------:R0:W-:Y:S02]  /*0140*/  STS [R3], RZ ;  /* 0x000000ff03007388 */ /* 0x0001e40000000800 */
[----:B------:R-:W-:-:S13]  /*0150*/  ISETP.GE.AND P0, PT, R2, UR7, PT ;  /* 0x0000000702007c0c */ /* 0x000fda000bf06270 */
[----:B0-----:R-:W-:Y:S05]  /*0160*/  @!P0 BRA `(.L_x_2) ;  /* 0xfffffffc00ec8947 */ /* 0x001fea000383ffff */
.L_x_1:
[----:B------:R-:W-:Y:S05]  /*0170*/  BSYNC.RECONVERGENT B0 ;  /* 0x0000000000007941 */ /* 0x000fea0003800200 */
.L_x_0:
[----:B------:R-:W0:Y:S01]  /*0180*/  LDCU.64 UR4, c[0x0][0x398] ;  /* 0x00007300ff0477ac */ /* 0x000e220008000a00 */
[----:B------:R-:W-:Y:S01]  /*0190*/  SHF.R.S32.HI R0, RZ, 0x1f, R23 ;  /* 0x0000001fff007819 */ /* 0x000fe20000011417 */
[----:B------:R-:W1:Y:S01]  /*01a0*/  LDCU.64 UR36, c[0x0][0x358] ;  /* 0x00006b00ff2477ac */ /* 0x000e620008000a00 */
[----:B------:R-:W2:Y:S01]  /*01b0*/  LDCU UR40, c[0x0][0x388] ;  /* 0x00007100ff2877ac */ /* 0x000ea20008000800 */
[----:B------:R-:W3:Y:S01]  /*01c0*/  LDCU.64 UR42, c[0x0][0x398] ;  /* 0x00007300ff2a77ac */ /* 0x000ee20008000a00 */
[----:B------:R-:W4:Y:S01]  /*01d0*/  LDCU.64 UR38, c[0x0][0x390] ;  /* 0x00007200ff2677ac */ /* 0x000f220008000a00 */
[----:B------:R-:W-:Y:S01]  /*01e0*/  BAR.SYNC.DEFER_BLOCKING 0x0 ;  /* 0x0000000000007b1d */ /* 0x000fe20000010000 */
[----:B0-----:R-:W-:-:S04]  /*01f0*/  ISETP.GE.U32.AND P0, PT, R23, UR4, PT ;  /* 0x0000000417007c0c */ /* 0x001fc8000bf06070 */
[----:B------:R-:W-:-:S13]  /*0200*/  ISETP.GE.U32.AND.EX P0, PT, R0, UR5, PT, P0 ;  /* 0x0000000500007c0c */ /* 0x000fda000bf06100 */
[----:B-1234-:R-:W-:Y:S05]  /*0210*/  @P0 BRA `(.L_x_3) ;  /* 0x00000000007c0947 */ /* 0x01efea0003800000 */
[----:B------:R-:W0:Y:S02]  /*0220*/  LDCU UR4, c[0x0][0x370] ;  /* 0x00006e00ff0477ac */ /* 0x000e240008000800 */
[----:B0-----:R-:W-:-:S07]  /*0230*/  IMAD R24, R19, UR4, RZ ;  /* 0x0000000413187c24 */ /* 0x001fce000f8e02ff */
.L_x_6:
[----:B------:R-:W-:-:S04]  /*0240*/  LEA R2, P0, R23, UR38, 0x2 ;  /* 0x0000002617027c11 */ /* 0x000fc8000f8010ff */
[----:B------:R-:W-:-:S05]  /*0250*/  LEA.HI.X R3, R23, UR39, R0, 0x2, P0 ;  /* 0x0000002717037c11 */ /* 0x000fca00080f1400 */
[----:B0-----:R-:W2:Y:S01]  /*0260*/  LDG.E.CONSTANT R18, desc[UR36][R2.64] ;  /* 0x0000002402127981 */ /* 0x001ea2000c1e9900 */
[----:B------:R-:W-:Y:S05]  /*0270*/  YIELD ;  /* 0x0000000000007946 */ /* 0x000fea0003800000 */
[----:B------:R-:W-:Y:S01]  /*0280*/  BSSY.RECONVERGENT B6, `(.L_x_4) ;  /* 0x000000e000067945 */ /* 0x000fe20003800200 */
[C---:B--2---:R-:W-:Y:S02]  /*0290*/  ISETP.GE.AND P0, PT, R18.reuse, UR40, PT ;  /* 0x0000002812007c0c */ /* 0x044fe4000bf06270 */
[----:B------:R-:W-:-:S13]  /*02a0*/  ISETP.GT.AND P1, PT, R18, -0x1, PT ;  /* 0xffffffff1200780c */ /* 0x000fda0003f24270 */
[----:B------:R-:W-:Y:S05]  /*02b0*/  @!P0 BRA P1, `(.L_x_5) ;  /* 0x0000000000288947 */ /* 0x000fea0000800000 */
[----:B------:R-:W-:Y:S01]  /*02c0*/  MOV R2, 0x0 ;  /* 0x0000000000027802 */ /* 0x000fe20000000f00 */
[----:B------:R0:W-:Y:S01]  /*02d0*/  STL [R1], R18 ;  /* 0x0000001201007387 */ /* 0x0001e20000100800 */
[----:B------:R-:W1:Y:S01]  /*02e0*/  LDCU.64 UR4, c[0x4][0x8] ;  /* 0x01000100ff0477ac */ /* 0x000e620008000a00 */
[----:B------:R-:W-:Y:S02]  /*02f0*/  IMAD.MOV.U32 R6, RZ, RZ, R16 ;  /* 0x000000ffff067224 */ /* 0x000fe400078e0010 */
[----:B------:R-:W-:Y:S01]  /*0300*/  IMAD.MOV.U32 R7, RZ, RZ, R17 ;  /* 0x000000ffff077224 */ /* 0x000fe200078e0011 */
[----:B------:R-:W2:Y:S01]  /*0310*/  LDC.64 R2, c[0x4][R2] ;  /* 0x0100000002027b82 */ /* 0x000ea20000000a00 */
[----:B-1----:R-:W-:Y:S02]  /*0320*/  IMAD.U32 R4, RZ, RZ, UR4 ;  /* 0x00000004ff047e24 */ /* 0x002fe4000f8e00ff */
[----:B0-----:R-:W-:-:S07]  /*0330*/  IMAD.U32 R5, RZ, RZ, UR5 ;  /* 0x00000005ff057e24 */ /* 0x001fce000f8e00ff */
[----:B------:R-:W-:-:S07]  /*0340*/  LEPC R20, `(.L_x_5) ;  /* 0x000000001014794e */ /* 0x000fce0000000000 */
[----:B--2---:R-:W-:Y:S05]  /*0350*/  CALL.ABS.NOINC R2 ;  /* 0x0000000002007343 */ /* 0x004fea0003c00000 */
.L_x_5:
[----:B------:R-:W-:Y:S05]  /*0360*/  BSYNC.RECONVERGENT B6 ;  /* 0x0000000000067941 */ /* 0x000fea0003800200 */
.L_x_4:
[----:B------:R-:W0:Y:S01]  /*0370*/  S2UR UR5, SR_CgaCtaId ;  /* 0x00000000000579c3 */ /* 0x000e220000008800 */
[----:B------:R-:W-:Y:S01]  /*0380*/  IMAD.IADD R23, R24, 0x1, R23 ;  /* 0x0000000118177824 */ /* 0x000fe200078e0217 */
[----:B------:R-:W-:-:S04]  /*0390*/  UMOV UR4, 0x400 ;  /* 0x0000040000047882 */ /* 0x000fc80000000000 */
[----:B------:R-:W-:Y:S02]  /*03a0*/  ISETP.GE.U32.AND P0, PT, R23, UR42, PT ;  /* 0x0000002a17007c0c */ /* 0x000fe4000bf06070 */
[----:B------:R-:W-:-:S04]  /*03b0*/  SHF.R.S32.HI R0, RZ, 0x1f, R23 ;  /* 0x0000001fff007819 */ /* 0x000fc80000011417 */
[----:B------:R-:W-:Y:S01]  /*03c0*/  ISETP.GE.U32.AND.EX P0, PT, R0, UR43, PT, P0 ;  /* 0x0000002b00007c0c */ /* 0x000fe2000bf06100 */
[----:B0-----:R-:W-:-:S06]  /*03d0*/  ULEA UR4, UR5, UR4, 0x18 ;  /* 0x0000000405047291 */ /* 0x001fcc000f8ec0ff */
[----:B------:R-:W-:-:S05]  /*03e0*/  LEA R18, R18, UR4, 0x2 ;  /* 0x0000000412127c11 */ /* 0x000fca000f8e10ff */
[----:B------:R0:W-:Y:S01]  /*03f0*/  ATOMS.POPC.INC.32 RZ, [R18+URZ] ;  /* 0x0000000012ff7f8c */ /* 0x0001e2000d8000ff */
[----:B------:R-:W-:Y:S05]  /*0400*/  @!P0 BRA `(.L_x_6) ;  /* 0xfffffffc008c8947 */ /* 0x000fea000383ffff */
.L_x_3:
[----:B------:R-:W1:Y:S01]  /*0410*/  LDC R9, c[0x0][0x388] ;  /* 0x0000e200ff097b82 */ /* 0x000e620000000800 */
[----:B------:R-:W-:Y:S07]  /*0420*/  WARPSYNC.ALL ;  /* 0x0000000000007948 */ /* 0x000fee0003800000 */
[----:B------:R-:W-:Y:S01]  /*0430*/  BAR.SYNC.DEFER_BLOCKING 0x0 ;  /* 0x0000000000007b1d */ /* 0x000fe20000010000 */
[----:B-1----:R-:W-:-:S13]  /*0440*/  ISETP.GE.AND P0, PT, R22, R9, PT ;  /* 0x000000091600720c */ /* 0x002fda0003f06270 */
[----:B------:R-:W-:Y:S05]  /*0450*/  @P0 EXIT ;  /* 0x000000000000094d */ /* 0x000fea0003800000 */
[----:B------:R-:W1:Y:S01]  /*0460*/  S2UR UR5, SR_CgaCtaId ;  /* 0x00000000000579c3 */ /* 0x000e620000008800 */
[----:B------:R-:W-:-:S07]  /*0470*/  UMOV UR4, 0x400 ;  /* 0x0000040000047882 */ /* 0x000fce0000000000 */
[----:B------:R-:W2:Y:S01]  /*0480*/  LDC.64 R4, c[0x0][0x380] ;  /* 0x0000e000ff047b82 */ /* 0x000ea20000000a00 */
[----:B-1----:R-:W-:-:S12]  /*0490*/  ULEA UR4, UR5, UR4, 0x18 ;  /* 0x0000000405047291 */ /* 0x002fd8000f8ec0ff */
.L_x_7:
[C---:B------:R-:W-:Y:S01]  /*04a0*/  LEA R0, R22.reuse, UR4, 0x2 ;  /* 0x0000000416007c11 */ /* 0x040fe2000f8e10ff */
[----:B-12---:R-:W-:-:S04]  /*04b0*/  IMAD.WIDE R2, R22, 0x4, R4 ;  /* 0x0000000416027825 */ /* 0x006fc800078e0204 */
[----:B------:R-:W1:Y:S01]  /*04c0*/  LDS R7, [R0] ;  /* 0x0000000000077984 */ /* 0x000e620000000800 */
[----:B------:R-:W-:-:S05]  /*04d0*/  IMAD.IADD R22, R19, 0x1, R22 ;  /* 0x0000000113167824 */ /* 0x000fca00078e0216 */
[----:B------:R-:W-:Y:S01]  /*04e0*/  ISETP.GE.AND P0, PT, R22, R9, PT ;  /* 0x000000091600720c */ /* 0x000fe20003f06270 */
[----:B-1----:R1:W-:-:S12]  /*04f0*/  REDG.E.ADD.STRONG.GPU desc[UR36][R2.64], R7 ;  /* 0x000000070200798e */ /* 0x0023d8000c12e124 */
[----:B------:R-:W-:Y:S05]  /*0500*/  @!P0 BRA `(.L_x_7) ;  /* 0xfffffffc00e48947 */ /* 0x000fea000383ffff */
[----:B------:R-:W-:Y:S05]  /*0510*/  EXIT ;  /* 0x000000000000794d */ /* 0x000fea0003800000 */
.L_x_8:
[----:B------:R-:W-:-:S00]  /*0520*/  BRA `(.L_x_8) ;  /* 0xfffffffc00fc7947 */ /* 0x000fc0000383ffff */
[----:B------:R-:W-:-:S00]  /*0530*/  NOP ;  /* 0x0000000000007918 */ /* 0x000fc00000000000 */
        /* <DEDUP_REMOVED lines=12> */
.L_x_9:


//--------------------- .nv.global.init           --------------------------
	.section	.nv.global.init,"aw",@progbits
.nv.global.init:
	.type		$str,@object
	.size		$str,(.L_0 - $str)
$str:
        /*0000*/ 	.byte	0x62, 0x69, 0x6e, 0x20, 0x25, 0x64, 0x20, 0x6f, 0x75, 0x74, 0x20, 0x6f, 0x66, 0x20, 0x72, 0x61
        /*0010*/ 	.byte	0x6e, 0x67, 0x65, 0x0a, 0x00
.L_0:


//--------------------- .nv.shared._Z11hist_kernelPiiPKim --------------------------
	.section	.nv.shared._Z11hist_kernelPiiPKim,"aw",@nobits
	.sectionflags	@""
	.align	16
	.zero		1024


//--------------------- .nv.shared.reserved.0     --------------------------
	.section	.nv.shared.reserved.0,"aw",@nobits
	.weak		__nv_reservedSMEM_offset_0_alias
	.size		__nv_reservedSMEM_offset_0_alias, 0, 64
	.other		__nv_reservedSMEM_offset_0_alias,@"STO_CUDA_RESERVED_SHARED STV_DEFAULT"
__nv_reservedSMEM_offset_0_alias:
	.zero		0
	.zero		64


//--------------------- .nv.constant0._Z11hist_kernelPiiPKim --------------------------
	.section	.nv.constant0._Z11hist_kernelPiiPKim,"a",@progbits
	.sectionflags	@""
	.align	4
.nv.constant0._Z11hist_kernelPiiPKim:
	.zero		928


//--------------------- SYMBOLS --------------------------

	.type		.nv.reservedSmem.offset0,@object
	.size		.nv.reservedSmem.offset0,0x4
	.type		.nv.reservedSmem.cap,@object
	.size		.nv.reservedSmem.cap,0x4
	.type		vprintf,@function
